//
// Generated by NVIDIA NVVM Compiler
//
// Compiler Build ID: CL-36424714
// Cuda compilation tools, release 13.0, V13.0.88
// Based on NVVM 20.0.0
//

.version 9.0
.target sm_100
.address_size 64

	// .globl	_Z9addMatrixPiS_S_i

.visible .entry _Z9addMatrixPiS_S_i(
	.param .u64 .ptr .align 1 _Z9addMatrixPiS_S_i_param_0,
	.param .u64 .ptr .align 1 _Z9addMatrixPiS_S_i_param_1,
	.param .u64 .ptr .align 1 _Z9addMatrixPiS_S_i_param_2,
	.param .u32 _Z9addMatrixPiS_S_i_param_3
)
{
	.reg .pred 	%p<2>;
	.reg .b32 	%r<15>;
	.reg .b64 	%rd<11>;

	ld.param.u64 	%rd1, [_Z9addMatrixPiS_S_i_param_0];
	ld.param.u64 	%rd2, [_Z9addMatrixPiS_S_i_param_1];
	ld.param.u64 	%rd3, [_Z9addMatrixPiS_S_i_param_2];
	ld.param.u32 	%r3, [_Z9addMatrixPiS_S_i_param_3];
	mov.u32 	%r4, %tid.x;
	mov.u32 	%r5, %ntid.x;
	mov.u32 	%r6, %ctaid.x;
	mad.lo.s32 	%r1, %r5, %r6, %r4;
	mov.u32 	%r7, %tid.y;
	mov.u32 	%r8, %ntid.y;
	mov.u32 	%r9, %ctaid.y;
	mad.lo.s32 	%r2, %r8, %r9, %r7;
	max.s32 	%r10, %r2, %r1;
	setp.ge.s32 	%p1, %r10, %r3;
	@%p1 bra 	$L__BB0_2;
	cvta.to.global.u64 	%rd4, %rd1;
	cvta.to.global.u64 	%rd5, %rd2;
	cvta.to.global.u64 	%rd6, %rd3;
	mad.lo.s32 	%r11, %r3, %r1, %r2;
	mul.wide.s32 	%rd7, %r11, 4;
	add.s64 	%rd8, %rd4, %rd7;
	ld.global.u32 	%r12, [%rd8];
	add.s64 	%rd9, %rd5, %rd7;
	ld.global.u32 	%r13, [%rd9];
	add.s32 	%r14, %r13, %r12;
	add.s64 	%rd10, %rd6, %rd7;
	st.global.u32 	[%rd10], %r14;
$L__BB0_2:
	ret;

}


// ===== COMPILED SASS (sm_100) =====

	.target	sm_100

	.elftype	@"ET_EXEC"


//--------------------- .note.nv.tkinfo           --------------------------
	.section	.note.nv.tkinfo,"",@"SHT_NOTE"
	.sectionflags	@"SHF_NOTE_NV_TKINFO"
	.tkinfo
        /*0018*/ 	.word	0x00000002
        /*0030*/ 	.string	""
        /*0030*/ 	.string	"ptxas"
        /*0030*/ 	.string	"Cuda compilation tools, release 13.0, V13.0.88"
        /*0030*/ 	.string	"Build cuda_13.0.r13.0/compiler.36424714_0"
        /*0030*/ 	.string	"-arch sm_100 -m 64 "



//--------------------- .note.nv.cuinfo           --------------------------
	.section	.note.nv.cuinfo,"",@"SHT_NOTE"
	.sectionflags	@"SHF_NOTE_NV_CUINFO"
        /*0018*/ 	.short	0x0002
        /*001a*/ 	.short	0x0064
        /*001c*/ 	.short	0x0082
	.zero		2


//--------------------- .nv.info                  --------------------------
	.section	.nv.info,"",@"SHT_CUDA_INFO"
	.align	4


	//----- nvinfo : EIATTR_REGCOUNT
	.align		4
        /*0000*/ 	.byte	0x04, 0x2f
        /*0002*/ 	.short	(.L_1 - .L_0)
	.align		4
.L_0:
        /*0004*/ 	.word	index@(_Z9addMatrixPiS_S_i)
        /*0008*/ 	.word	0x0000000c


	//----- nvinfo : EIATTR_FRAME_SIZE
	.align		4
.L_1:
        /*000c*/ 	.byte	0x04, 0x11
        /*000e*/ 	.short	(.L_3 - .L_2)
	.align		4
.L_2:
        /*0010*/ 	.word	index@(_Z9addMatrixPiS_S_i)
        /*0014*/ 	.word	0x00000000


	//----- nvinfo : EIATTR_MIN_STACK_SIZE
	.align		4
.L_3:
        /*0018*/ 	.byte	0x04, 0x12
        /*001a*/ 	.short	(.L_5 - .L_4)
	.align		4
.L_4:
        /*001c*/ 	.word	index@(_Z9addMatrixPiS_S_i)
        /*0020*/ 	.word	0x00000000
.L_5:


//--------------------- .nv.compat                --------------------------
	.section	.nv.compat,"",@"SHT_CUDA_COMPAT_INFO"
	.align	4
        /*0000*/ 	.byte	0x02, 0x09, 0x00, 0x00, 0x02, 0x02, 0x01, 0x00, 0x02, 0x05, 0x05, 0x00, 0x03, 0x07, 0x01, 0x01
        /*0010*/ 	.byte	0x02, 0x03, 0x00, 0x00, 0x02, 0x06, 0x01, 0x00, 0x04, 0x0b, 0x08, 0x00, 0x09, 0x00, 0x00, 0x00
        /*0020*/ 	.byte	0x00, 0x00, 0x00, 0x00


//--------------------- .nv.info._Z9addMatrixPiS_S_i --------------------------
	.section	.nv.info._Z9addMatrixPiS_S_i,"",@"SHT_CUDA_INFO"
	.sectionflags	@""
	.align	4


	//----- nvinfo : EIATTR_CUDA_API_VERSION
	.align		4
        /*0000*/ 	.byte	0x04, 0x37
        /*0002*/ 	.short	(.L_7 - .L_6)
.L_6:
        /*0004*/ 	.word	0x00000082


	//----- nvinfo : EIATTR_KPARAM_INFO
	.align		4
.L_7:
        /*0008*/ 	.byte	0x04, 0x17
        /*000a*/ 	.short	(.L_9 - .L_8)
.L_8:
        /*000c*/ 	.word	0x00000000
        /*0010*/ 	.short	0x0003
        /*0012*/ 	.short	0x0018
        /*0014*/ 	.byte	0x00, 0xf0, 0x11, 0x00


	//----- nvinfo : EIATTR_KPARAM_INFO
	.align		4
.L_9:
        /*0018*/ 	.byte	0x04, 0x17
        /*001a*/ 	.short	(.L_11 - .L_10)
.L_10:
        /*001c*/ 	.word	0x00000000
        /*0020*/ 	.short	0x0002
        /*0022*/ 	.short	0x0010
        /*0024*/ 	.byte	0x00, 0xf5, 0x21, 0x00


	//----- nvinfo : EIATTR_KPARAM_INFO
	.align		4
.L_11:
        /*0028*/ 	.byte	0x04, 0x17
        /*002a*/ 	.short	(.L_13 - .L_12)
.L_12:
        /*002c*/ 	.word	0x00000000
        /*0030*/ 	.short	0x0001
        /*0032*/ 	.short	0x0008
        /*0034*/ 	.byte	0x00, 0xf5, 0x21, 0x00


	//----- nvinfo : EIATTR_KPARAM_INFO
	.align		4
.L_13:
        /*0038*/ 	.byte	0x04, 0x17
        /*003a*/ 	.short	(.L_15 - .L_14)
.L_14:
        /*003c*/ 	.word	0x00000000
        /*0040*/ 	.short	0x0000
        /*0042*/ 	.short	0x0000
        /*0044*/ 	.byte	0x00, 0xf5, 0x21, 0x00


	//----- nvinfo : EIATTR_SPARSE_MMA_MASK
	.align		4
.L_15:
        /*0048*/ 	.byte	0x03, 0x50
        /*004a*/ 	.short	0x0000


	//----- nvinfo : EIATTR_MAXREG_COUNT
	.align		4
        /*004c*/ 	.byte	0x03, 0x1b
        /*004e*/ 	.short	0x00ff


	//----- nvinfo : EIATTR_MERCURY_ISA_VERSION
	.align		4
        /*0050*/ 	.byte	0x03, 0x5f
        /*0052*/ 	.short	0x0101


	//----- nvinfo : EIATTR_VRC_CTA_INIT_COUNT
	.align		4
        /*0054*/ 	.byte	0x02, 0x4a
	.zero		1
	.zero		1


	//----- nvinfo : EIATTR_EXIT_INSTR_OFFSETS
	.align		4
        /*0058*/ 	.byte	0x04, 0x1c
        /*005a*/ 	.short	(.L_17 - .L_16)


	//   ....[0]....
.L_16:
        /*005c*/ 	.word	0x000000c0


	//   ....[1]....
        /*0060*/ 	.word	0x00000190


	//----- nvinfo : EIATTR_CBANK_PARAM_SIZE
	.align		4
.L_17:
        /*0064*/ 	.byte	0x03, 0x19
        /*0066*/ 	.short	0x001c


	//----- nvinfo : EIATTR_PARAM_CBANK
	.align		4
        /*0068*/ 	.byte	0x04, 0x0a
        /*006a*/ 	.short	(.L_19 - .L_18)
	.align		4
.L_18:
        /*006c*/ 	.word	index@(.nv.constant0._Z9addMatrixPiS_S_i)
        /*0070*/ 	.short	0x0380
        /*0072*/ 	.short	0x001c


	//----- nvinfo : EIATTR_SW_WAR
	.align		4
.L_19:
        /*0074*/ 	.byte	0x04, 0x36
        /*0076*/ 	.short	(.L_21 - .L_20)
.L_20:
        /*0078*/ 	.word	0x00000008
.L_21:


//--------------------- .nv.callgraph             --------------------------
	.section	.nv.callgraph,"",@"SHT_CUDA_CALLGRAPH"
	.align	4
	.sectionentsize	8
	.align		4
        /*0000*/ 	.word	0x00000000
	.align		4
        /*0004*/ 	.word	0xffffffff
	.align		4
        /*0008*/ 	.word	0x00000000
	.align		4
        /*000c*/ 	.word	0xfffffffe
	.align		4
        /*0010*/ 	.word	0x00000000
	.align		4
        /*0014*/ 	.word	0xfffffffd
	.align		4
        /*0018*/ 	.word	0x00000000
	.align		4
        /*001c*/ 	.word	0xfffffffc


//--------------------- .text._Z9addMatrixPiS_S_i --------------------------
	.section	.text._Z9addMatrixPiS_S_i,"ax",@progbits
	.align	128
        .global         _Z9addMatrixPiS_S_i
        .type           _Z9addMatrixPiS_S_i,@function
        .size           _Z9addMatrixPiS_S_i,(.L_x_1 - _Z9addMatrixPiS_S_i)
        .other          _Z9addMatrixPiS_S_i,@"STO_CUDA_ENTRY STV_DEFAULT"
_Z9addMatrixPiS_S_i:
.text._Z9addMatrixPiS_S_i:
[----:B------:R-:W-:Y:S01]  /*0000*/  LDC R1, c[0x0][0x37c] ;  /* 0x0000df00ff017b82 */ /* 0x000fe20000000800 */
[----:B------:R-:W0:Y:S01]  /*0010*/  S2R R0, SR_TID.X ;  /* 0x0000000000007919 */ /* 0x000e220000002100 */
[----:B------:R-:W0:Y:S01]  /*0020*/  LDCU UR4, c[0x0][0x360] ;  /* 0x00006c00ff0477ac */ /* 0x000e220008000800 */
[----:B------:R-:W0:Y:S01]  /*0030*/  S2R R3, SR_CTAID.X ;  /* 0x0000000000037919 */ /* 0x000e220000002500 */
[----:B------:R-:W1:Y:S01]  /*0040*/  LDCU UR5, c[0x0][0x364] ;  /* 0x00006c80ff0577ac */ /* 0x000e620008000800 */
[----:B------:R-:W1:Y:S01]  /*0050*/  S2R R7, SR_TID.Y ;  /* 0x0000000000077919 */ /* 0x000e620000002200 */
[----:B------:R-:W2:Y:S01]  /*0060*/  LDCU UR6, c[0x0][0x398] ;  /* 0x00007300ff0677ac */ /* 0x000ea20008000800 */
[----:B------:R-:W1:Y:S01]  /*0070*/  S2R R2, SR_CTAID.Y ;  /* 0x0000000000027919 */ /* 0x000e620000002600 */
[----:B0-----:R-:W-:Y:S02]  /*0080*/  IMAD R0, R3, UR4, R0 ;  /* 0x0000000403007c24 */ /* 0x001fe4000f8e0200 */
[----:B-1----:R-:W-:-:S05]  /*0090*/  IMAD R7, R2, UR5, R7 ;  /* 0x0000000502077c24 */ /* 0x002fca000f8e0207 */
[----:B------:R-:W-:-:S04]  /*00a0*/  VIMNMX R2, PT, PT, R0, R7, !PT ;  /* 0x0000000700027248 */ /* 0x000fc80007fe0100 */
[----:B--2---:R-:W-:-:S13]  /*00b0*/  ISETP.GE.AND P0, PT, R2, UR6, PT ;  /* 0x0000000602007c0c */ /* 0x004fda000bf06270 */
[----:B------:R-:W-:Y:S05]  /*00c0*/  @P0 EXIT ;  /* 0x000000000000094d */ /* 0x000fea0003800000 */
[----:B------:R-:W0:Y:S01]  /*00d0*/  LDC.64 R2, c[0x0][0x380] ;  /* 0x0000e000ff027b82 */ /* 0x000e220000000a00 */
[----:B------:R-:W1:Y:S01]  /*00e0*/  LDCU.64 UR4, c[0x0][0x358] ;  /* 0x00006b00ff0477ac */ /* 0x000e620008000a00 */
[----:B------:R-:W-:-:S06]  /*00f0*/  IMAD R9, R0, UR6, R7 ;  /* 0x0000000600097c24 */ /* 0x000fcc000f8e0207 */
[----:B------:R-:W2:Y:S08]  /*0100*/  LDC.64 R4, c[0x0][0x388] ;  /* 0x0000e200ff047b82 */ /* 0x000eb00000000a00 */
[----:B------:R-:W3:Y:S01]  /*0110*/  LDC.64 R6, c[0x0][0x390] ;  /* 0x0000e400ff067b82 */ /* 0x000ee20000000a00 */
[----:B0-----:R-:W-:-:S06]  /*0120*/  IMAD.WIDE R2, R9, 0x4, R2 ;  /* 0x0000000409027825 */ /* 0x001fcc00078e0202 */
[----:B-1----:R-:W4:Y:S01]  /*0130*/  LDG.E R2, desc[UR4][R2.64] ;  /* 0x0000000402027981 */ /* 0x002f22000c1e1900 */
[----:B--2---:R-:W-:-:S06]  /*0140*/  IMAD.WIDE R4, R9, 0x4, R4 ;  /* 0x0000000409047825 */ /* 0x004fcc00078e0204 */
[----:B------:R-:W4:Y:S01]  /*0150*/  LDG.E R5, desc[UR4][R4.64] ;  /* 0x0000000404057981 */ /* 0x000f22000c1e1900 */
[----:B---3--:R-:W-:Y:S01]  /*0160*/  IMAD.WIDE R6, R9, 0x4, R6 ;  /* 0x0000000409067825 */ /* 0x008fe200078e0206 */
[----:B----4-:R-:W-:-:S05]  /*0170*/  IADD3 R9, PT, PT, R2, R5, RZ ;  /* 0x0000000502097210 */ /* 0x010fca0007ffe0ff */
[----:B------:R-:W-:Y:S01]  /*0180*/  STG.E desc[UR4][R6.64], R9 ;  /* 0x0000000906007986 */ /* 0x000fe2000c101904 */
[----:B------:R-:W-:Y:S05]  /*0190*/  EXIT ;  /* 0x000000000000794d */ /* 0x000fea0003800000 */
.L_x_0:
[----:B------:R-:W-:-:S00]  /*01a0*/  BRA `(.L_x_0) ;  /* 0xfffffffc00fc7947 */ /* 0x000fc0000383ffff */
[----:B------:R-:W-:-:S00]  /*01b0*/  NOP ;  /* 0x0000000000007918 */ /* 0x000fc00000000000 */
        /* <DEDUP_REMOVED lines=12> */
.L_x_1:


//--------------------- .nv.shared.reserved.0     --------------------------
	.section	.nv.shared.reserved.0,"aw",@nobits
	.weak		__nv_reservedSMEM_offset_0_alias
	.size		__nv_reservedSMEM_offset_0_alias, 0, 64
	.other		__nv_reservedSMEM_offset_0_alias,@"STO_CUDA_RESERVED_SHARED STV_DEFAULT"
__nv_reservedSMEM_offset_0_alias:
	.zero		0
	.zero		64


//--------------------- .nv.constant0._Z9addMatrixPiS_S_i --------------------------
	.section	.nv.constant0._Z9addMatrixPiS_S_i,"a",@progbits
	.sectionflags	@""
	.align	4
.nv.constant0._Z9addMatrixPiS_S_i:
	.zero		924


//--------------------- SYMBOLS --------------------------

	.type		.nv.reservedSmem.offset0,@object
	.size		.nv.reservedSmem.offset0,0x4
